//
// Generated by NVIDIA NVVM Compiler
//
// Compiler Build ID: CL-36424714
// Cuda compilation tools, release 13.0, V13.0.88
// Based on NVVM 20.0.0
//

.version 9.0
.target sm_100
.address_size 64

	// .globl	mwc_store_output_kernel

.visible .entry mwc_store_output_kernel(
	.param .u32 mwc_store_output_kernel_param_0,
	.param .u64 mwc_store_output_kernel_param_1,
	.param .u64 .ptr .align 1 mwc_store_output_kernel_param_2,
	.param .u64 .ptr .align 1 mwc_store_output_kernel_param_3,
	.param .u64 .ptr .align 1 mwc_store_output_kernel_param_4,
	.param .u64 mwc_store_output_kernel_param_5
)
{
	.reg .pred 	%p<11>;
	.reg .b32 	%r<31>;
	.reg .b64 	%rd<126>;

	ld.param.u32 	%r17, [mwc_store_output_kernel_param_0];
	ld.param.u64 	%rd22, [mwc_store_output_kernel_param_1];
	ld.param.u64 	%rd18, [mwc_store_output_kernel_param_2];
	ld.param.u64 	%rd19, [mwc_store_output_kernel_param_3];
	ld.param.u64 	%rd20, [mwc_store_output_kernel_param_4];
	ld.param.u64 	%rd21, [mwc_store_output_kernel_param_5];
	mov.u32 	%r18, %ctaid.x;
	mov.u32 	%r19, %ntid.x;
	mov.u32 	%r20, %tid.x;
	mad.lo.s32 	%r21, %r18, %r19, %r20;
	cvt.s64.s32 	%rd1, %r21;
	setp.le.u64 	%p1, %rd22, %rd1;
	@%p1 bra 	$L__BB0_13;
	cvta.to.global.u64 	%rd2, %rd18;
	cvta.to.global.u64 	%rd3, %rd19;
	setp.eq.s64 	%p2, %rd21, 0;
	@%p2 bra 	$L__BB0_13;
	shl.b64 	%rd24, %rd1, 2;
	add.s64 	%rd25, %rd3, %rd24;
	ld.global.u32 	%r26, [%rd25];
	add.s64 	%rd26, %rd2, %rd24;
	ld.global.u32 	%r25, [%rd26];
	cvt.u64.u32 	%rd4, %r17;
	cvta.to.global.u64 	%rd27, %rd20;
	shl.b64 	%rd28, %rd1, 3;
	add.s64 	%rd5, %rd27, %rd28;
	and.b64  	%rd6, %rd21, 7;
	setp.lt.u64 	%p3, %rd21, 8;
	mov.b64 	%rd124, 0;
	@%p3 bra 	$L__BB0_5;
	and.b64  	%rd124, %rd21, -8;
	mov.b64 	%rd122, 0;
	mov.u64 	%rd121, %rd124;
$L__BB0_4:
	.pragma "nounroll";
	cvt.u64.u32 	%rd30, %r26;
	cvt.u64.u32 	%rd31, %r25;
	mad.lo.s64 	%rd32, %rd30, %rd4, %rd31;
	shr.u64 	%rd33, %rd32, 32;
	ld.global.u64 	%rd34, [%rd5];
	cvta.to.global.u64 	%rd35, %rd34;
	add.s64 	%rd36, %rd35, %rd122;
	st.global.u32 	[%rd36], %rd32;
	and.b64  	%rd37, %rd32, 4294967295;
	mad.lo.s64 	%rd38, %rd37, %rd4, %rd33;
	shr.u64 	%rd39, %rd38, 32;
	ld.global.u64 	%rd40, [%rd5];
	cvta.to.global.u64 	%rd41, %rd40;
	add.s64 	%rd42, %rd41, %rd122;
	st.global.u32 	[%rd42+4], %rd38;
	and.b64  	%rd43, %rd38, 4294967295;
	mad.lo.s64 	%rd44, %rd43, %rd4, %rd39;
	shr.u64 	%rd45, %rd44, 32;
	ld.global.u64 	%rd46, [%rd5];
	cvta.to.global.u64 	%rd47, %rd46;
	add.s64 	%rd48, %rd47, %rd122;
	st.global.u32 	[%rd48+8], %rd44;
	and.b64  	%rd49, %rd44, 4294967295;
	mad.lo.s64 	%rd50, %rd49, %rd4, %rd45;
	shr.u64 	%rd51, %rd50, 32;
	ld.global.u64 	%rd52, [%rd5];
	cvta.to.global.u64 	%rd53, %rd52;
	add.s64 	%rd54, %rd53, %rd122;
	st.global.u32 	[%rd54+12], %rd50;
	and.b64  	%rd55, %rd50, 4294967295;
	mad.lo.s64 	%rd56, %rd55, %rd4, %rd51;
	shr.u64 	%rd57, %rd56, 32;
	ld.global.u64 	%rd58, [%rd5];
	cvta.to.global.u64 	%rd59, %rd58;
	add.s64 	%rd60, %rd59, %rd122;
	st.global.u32 	[%rd60+16], %rd56;
	and.b64  	%rd61, %rd56, 4294967295;
	mad.lo.s64 	%rd62, %rd61, %rd4, %rd57;
	shr.u64 	%rd63, %rd62, 32;
	ld.global.u64 	%rd64, [%rd5];
	cvta.to.global.u64 	%rd65, %rd64;
	add.s64 	%rd66, %rd65, %rd122;
	st.global.u32 	[%rd66+20], %rd62;
	and.b64  	%rd67, %rd62, 4294967295;
	mad.lo.s64 	%rd68, %rd67, %rd4, %rd63;
	shr.u64 	%rd69, %rd68, 32;
	ld.global.u64 	%rd70, [%rd5];
	cvta.to.global.u64 	%rd71, %rd70;
	add.s64 	%rd72, %rd71, %rd122;
	st.global.u32 	[%rd72+24], %rd68;
	and.b64  	%rd73, %rd68, 4294967295;
	mad.lo.s64 	%rd74, %rd73, %rd4, %rd69;
	{ .reg .b32 tmp; mov.b64 {tmp, %r25}, %rd74; }
	cvt.u32.u64 	%r26, %rd74;
	ld.global.u64 	%rd75, [%rd5];
	cvta.to.global.u64 	%rd76, %rd75;
	add.s64 	%rd77, %rd76, %rd122;
	st.global.u32 	[%rd77+28], %r26;
	add.s64 	%rd122, %rd122, 32;
	add.s64 	%rd121, %rd121, -8;
	setp.ne.s64 	%p4, %rd121, 0;
	@%p4 bra 	$L__BB0_4;
$L__BB0_5:
	setp.eq.s64 	%p5, %rd6, 0;
	@%p5 bra 	$L__BB0_13;
	and.b64  	%rd13, %rd21, 3;
	setp.lt.u64 	%p6, %rd6, 4;
	@%p6 bra 	$L__BB0_8;
	cvt.u64.u32 	%rd78, %r26;
	cvt.u64.u32 	%rd79, %r25;
	mad.lo.s64 	%rd80, %rd78, %rd4, %rd79;
	shr.u64 	%rd81, %rd80, 32;
	ld.global.u64 	%rd82, [%rd5];
	cvta.to.global.u64 	%rd83, %rd82;
	shl.b64 	%rd84, %rd124, 2;
	add.s64 	%rd85, %rd83, %rd84;
	st.global.u32 	[%rd85], %rd80;
	and.b64  	%rd86, %rd80, 4294967295;
	mad.lo.s64 	%rd87, %rd86, %rd4, %rd81;
	shr.u64 	%rd88, %rd87, 32;
	ld.global.u64 	%rd89, [%rd5];
	cvta.to.global.u64 	%rd90, %rd89;
	add.s64 	%rd91, %rd90, %rd84;
	st.global.u32 	[%rd91+4], %rd87;
	and.b64  	%rd92, %rd87, 4294967295;
	mad.lo.s64 	%rd93, %rd92, %rd4, %rd88;
	shr.u64 	%rd94, %rd93, 32;
	ld.global.u64 	%rd95, [%rd5];
	cvta.to.global.u64 	%rd96, %rd95;
	add.s64 	%rd97, %rd96, %rd84;
	st.global.u32 	[%rd97+8], %rd93;
	and.b64  	%rd98, %rd93, 4294967295;
	mad.lo.s64 	%rd99, %rd98, %rd4, %rd94;
	cvt.u32.u64 	%r26, %rd99;
	ld.global.u64 	%rd100, [%rd5];
	cvta.to.global.u64 	%rd101, %rd100;
	add.s64 	%rd102, %rd101, %rd84;
	st.global.u32 	[%rd102+12], %r26;
	{ .reg .b32 tmp; mov.b64 {tmp, %r25}, %rd99; }
	add.s64 	%rd124, %rd124, 4;
$L__BB0_8:
	setp.eq.s64 	%p7, %rd13, 0;
	@%p7 bra 	$L__BB0_13;
	setp.eq.s64 	%p8, %rd13, 1;
	@%p8 bra 	$L__BB0_11;
	cvt.u64.u32 	%rd103, %r26;
	cvt.u64.u32 	%rd104, %r25;
	mad.lo.s64 	%rd105, %rd103, %rd4, %rd104;
	shr.u64 	%rd106, %rd105, 32;
	ld.global.u64 	%rd107, [%rd5];
	cvta.to.global.u64 	%rd108, %rd107;
	shl.b64 	%rd109, %rd124, 2;
	add.s64 	%rd110, %rd108, %rd109;
	st.global.u32 	[%rd110], %rd105;
	and.b64  	%rd111, %rd105, 4294967295;
	mad.lo.s64 	%rd112, %rd111, %rd4, %rd106;
	cvt.u32.u64 	%r26, %rd112;
	ld.global.u64 	%rd113, [%rd5];
	cvta.to.global.u64 	%rd114, %rd113;
	add.s64 	%rd115, %rd114, %rd109;
	st.global.u32 	[%rd115+4], %r26;
	{ .reg .b32 tmp; mov.b64 {tmp, %r25}, %rd112; }
	add.s64 	%rd124, %rd124, 2;
$L__BB0_11:
	and.b64  	%rd116, %rd21, 1;
	setp.eq.b64 	%p9, %rd116, 1;
	not.pred 	%p10, %p9;
	@%p10 bra 	$L__BB0_13;
	mad.lo.s32 	%r22, %r26, %r17, %r25;
	ld.global.u64 	%rd117, [%rd5];
	cvta.to.global.u64 	%rd118, %rd117;
	shl.b64 	%rd119, %rd124, 2;
	add.s64 	%rd120, %rd118, %rd119;
	st.global.u32 	[%rd120], %r22;
$L__BB0_13:
	ret;

}


// ===== COMPILED SASS (sm_100) =====

	.target	sm_100

	.elftype	@"ET_EXEC"


//--------------------- .note.nv.tkinfo           --------------------------
	.section	.note.nv.tkinfo,"",@"SHT_NOTE"
	.sectionflags	@"SHF_NOTE_NV_TKINFO"
	.tkinfo
        /*0018*/ 	.word	0x00000002
        /*0030*/ 	.string	""
        /*0030*/ 	.string	"ptxas"
        /*0030*/ 	.string	"Cuda compilation tools, release 13.0, V13.0.88"
        /*0030*/ 	.string	"Build cuda_13.0.r13.0/compiler.36424714_0"
        /*0030*/ 	.string	"-arch sm_100 -m 64 "



//--------------------- .note.nv.cuinfo           --------------------------
	.section	.note.nv.cuinfo,"",@"SHT_NOTE"
	.sectionflags	@"SHF_NOTE_NV_CUINFO"
        /*0018*/ 	.short	0x0002
        /*001a*/ 	.short	0x0064
        /*001c*/ 	.short	0x0082
	.zero		2


//--------------------- .nv.info                  --------------------------
	.section	.nv.info,"",@"SHT_CUDA_INFO"
	.align	4


	//----- nvinfo : EIATTR_REGCOUNT
	.align		4
        /*0000*/ 	.byte	0x04, 0x2f
        /*0002*/ 	.short	(.L_1 - .L_0)
	.align		4
.L_0:
        /*0004*/ 	.word	index@(mwc_store_output_kernel)
        /*0008*/ 	.word	0x00000016


	//----- nvinfo : EIATTR_FRAME_SIZE
	.align		4
.L_1:
        /*000c*/ 	.byte	0x04, 0x11
        /*000e*/ 	.short	(.L_3 - .L_2)
	.align		4
.L_2:
        /*0010*/ 	.word	index@(mwc_store_output_kernel)
        /*0014*/ 	.word	0x00000000


	//----- nvinfo : EIATTR_MIN_STACK_SIZE
	.align		4
.L_3:
        /*0018*/ 	.byte	0x04, 0x12
        /*001a*/ 	.short	(.L_5 - .L_4)
	.align		4
.L_4:
        /*001c*/ 	.word	index@(mwc_store_output_kernel)
        /*0020*/ 	.word	0x00000000
.L_5:


//--------------------- .nv.compat                --------------------------
	.section	.nv.compat,"",@"SHT_CUDA_COMPAT_INFO"
	.align	4
        /*0000*/ 	.byte	0x02, 0x09, 0x00, 0x00, 0x02, 0x02, 0x01, 0x00, 0x02, 0x05, 0x05, 0x00, 0x03, 0x07, 0x01, 0x01
        /*0010*/ 	.byte	0x02, 0x03, 0x00, 0x00, 0x02, 0x06, 0x01, 0x00, 0x04, 0x0b, 0x08, 0x00, 0x09, 0x00, 0x00, 0x00
        /*0020*/ 	.byte	0x00, 0x00, 0x00, 0x00


//--------------------- .nv.info.mwc_store_output_kernel --------------------------
	.section	.nv.info.mwc_store_output_kernel,"",@"SHT_CUDA_INFO"
	.sectionflags	@""
	.align	4


	//----- nvinfo : EIATTR_CUDA_API_VERSION
	.align		4
        /*0000*/ 	.byte	0x04, 0x37
        /*0002*/ 	.short	(.L_7 - .L_6)
.L_6:
        /*0004*/ 	.word	0x00000082


	//----- nvinfo : EIATTR_KPARAM_INFO
	.align		4
.L_7:
        /*0008*/ 	.byte	0x04, 0x17
        /*000a*/ 	.short	(.L_9 - .L_8)
.L_8:
        /*000c*/ 	.word	0x00000000
        /*0010*/ 	.short	0x0005
        /*0012*/ 	.short	0x0028
        /*0014*/ 	.byte	0x00, 0xf0, 0x21, 0x00


	//----- nvinfo : EIATTR_KPARAM_INFO
	.align		4
.L_9:
        /*0018*/ 	.byte	0x04, 0x17
        /*001a*/ 	.short	(.L_11 - .L_10)
.L_10:
        /*001c*/ 	.word	0x00000000
        /*0020*/ 	.short	0x0004
        /*0022*/ 	.short	0x0020
        /*0024*/ 	.byte	0x00, 0xf5, 0x21, 0x00


	//----- nvinfo : EIATTR_KPARAM_INFO
	.align		4
.L_11:
        /*0028*/ 	.byte	0x04, 0x17
        /*002a*/ 	.short	(.L_13 - .L_12)
.L_12:
        /*002c*/ 	.word	0x00000000
        /*0030*/ 	.short	0x0003
        /*0032*/ 	.short	0x0018
        /*0034*/ 	.byte	0x00, 0xf5, 0x21, 0x00


	//----- nvinfo : EIATTR_KPARAM_INFO
	.align		4
.L_13:
        /*0038*/ 	.byte	0x04, 0x17
        /*003a*/ 	.short	(.L_15 - .L_14)
.L_14:
        /*003c*/ 	.word	0x00000000
        /*0040*/ 	.short	0x0002
        /*0042*/ 	.short	0x0010
        /*0044*/ 	.byte	0x00, 0xf5, 0x21, 0x00


	//----- nvinfo : EIATTR_KPARAM_INFO
	.align		4
.L_15:
        /*0048*/ 	.byte	0x04, 0x17
        /*004a*/ 	.short	(.L_17 - .L_16)
.L_16:
        /*004c*/ 	.word	0x00000000
        /*0050*/ 	.short	0x0001
        /*0052*/ 	.short	0x0008
        /*0054*/ 	.byte	0x00, 0xf0, 0x21, 0x00


	//----- nvinfo : EIATTR_KPARAM_INFO
	.align		4
.L_17:
        /*0058*/ 	.byte	0x04, 0x17
        /*005a*/ 	.short	(.L_19 - .L_18)
.L_18:
        /*005c*/ 	.word	0x00000000
        /*0060*/ 	.short	0x0000
        /*0062*/ 	.short	0x0000
        /*0064*/ 	.byte	0x00, 0xf0, 0x11, 0x00


	//----- nvinfo : EIATTR_SPARSE_MMA_MASK
	.align		4
.L_19:
        /*0068*/ 	.byte	0x03, 0x50
        /*006a*/ 	.short	0x0000


	//----- nvinfo : EIATTR_MAXREG_COUNT
	.align		4
        /*006c*/ 	.byte	0x03, 0x1b
        /*006e*/ 	.short	0x00ff


	//----- nvinfo : EIATTR_MERCURY_ISA_VERSION
	.align		4
        /*0070*/ 	.byte	0x03, 0x5f
        /*0072*/ 	.short	0x0101


	//----- nvinfo : EIATTR_VRC_CTA_INIT_COUNT
	.align		4
        /*0074*/ 	.byte	0x02, 0x4a
	.zero		1
	.zero		1


	//----- nvinfo : EIATTR_EXIT_INSTR_OFFSETS
	.align		4
        /*0078*/ 	.byte	0x04, 0x1c
        /*007a*/ 	.short	(.L_21 - .L_20)


	//   ....[0]....
.L_20:
        /*007c*/ 	.word	0x00000090


	//   ....[1]....
        /*0080*/ 	.word	0x000000d0


	//   ....[2]....
        /*0084*/ 	.word	0x000006b0


	//   ....[3]....
        /*0088*/ 	.word	0x00000950


	//   ....[4]....
        /*008c*/ 	.word	0x00000b10


	//   ....[5]....
        /*0090*/ 	.word	0x00000b80


	//----- nvinfo : EIATTR_CBANK_PARAM_SIZE
	.align		4
.L_21:
        /*0094*/ 	.byte	0x03, 0x19
        /*0096*/ 	.short	0x0030


	//----- nvinfo : EIATTR_PARAM_CBANK
	.align		4
        /*0098*/ 	.byte	0x04, 0x0a
        /*009a*/ 	.short	(.L_23 - .L_22)
	.align		4
.L_22:
        /*009c*/ 	.word	index@(.nv.constant0.mwc_store_output_kernel)
        /*00a0*/ 	.short	0x0380
        /*00a2*/ 	.short	0x0030


	//----- nvinfo : EIATTR_SW_WAR
	.align		4
.L_23:
        /*00a4*/ 	.byte	0x04, 0x36
        /*00a6*/ 	.short	(.L_25 - .L_24)
.L_24:
        /*00a8*/ 	.word	0x00000008
.L_25:


//--------------------- .nv.callgraph             --------------------------
	.section	.nv.callgraph,"",@"SHT_CUDA_CALLGRAPH"
	.align	4
	.sectionentsize	8
	.align		4
        /*0000*/ 	.word	0x00000000
	.align		4
        /*0004*/ 	.word	0xffffffff
	.align		4
        /*0008*/ 	.word	0x00000000
	.align		4
        /*000c*/ 	.word	0xfffffffe
	.align		4
        /*0010*/ 	.word	0x00000000
	.align		4
        /*0014*/ 	.word	0xfffffffd
	.align		4
        /*0018*/ 	.word	0x00000000
	.align		4
        /*001c*/ 	.word	0xfffffffc


//--------------------- .text.mwc_store_output_kernel --------------------------
	.section	.text.mwc_store_output_kernel,"ax",@progbits
	.align	128
        .global         mwc_store_output_kernel
        .type           mwc_store_output_kernel,@function
        .size           mwc_store_output_kernel,(.L_x_5 - mwc_store_output_kernel)
        .other          mwc_store_output_kernel,@"STO_CUDA_ENTRY STV_DEFAULT"
mwc_store_output_kernel:
.text.mwc_store_output_kernel:
[----:B------:R-:W-:Y:S01]  /*0000*/  LDC R1, c[0x0][0x37c] ;  /* 0x0000df00ff017b82 */ /* 0x000fe20000000800 */
[----:B------:R-:W0:Y:S07]  /*0010*/  S2R R3, SR_TID.X ;  /* 0x0000000000037919 */ /* 0x000e2e0000002100 */
[----:B------:R-:W0:Y:S01]  /*0020*/  S2UR UR4, SR_CTAID.X ;  /* 0x00000000000479c3 */ /* 0x000e220000002500 */
[----:B------:R-:W1:Y:S07]  /*0030*/  LDCU.64 UR6, c[0x0][0x388] ;  /* 0x00007100ff0677ac */ /* 0x000e6e0008000a00 */
[----:B------:R-:W0:Y:S02]  /*0040*/  LDC R0, c[0x0][0x360] ;  /* 0x0000d800ff007b82 */ /* 0x000e240000000800 */
[----:B0-----:R-:W-:-:S05]  /*0050*/  IMAD R0, R0, UR4, R3 ;  /* 0x0000000400007c24 */ /* 0x001fca000f8e0203 */
[----:B-1----:R-:W-:Y:S02]  /*0060*/  ISETP.GE.U32.AND P0, PT, R0, UR6, PT ;  /* 0x0000000600007c0c */ /* 0x002fe4000bf06070 */
[----:B------:R-:W-:-:S04]  /*0070*/  SHF.R.S32.HI R5, RZ, 0x1f, R0 ;  /* 0x0000001fff057819 */ /* 0x000fc80000011400 */
[----:B------:R-:W-:-:S13]  /*0080*/  ISETP.GE.U32.AND.EX P0, PT, R5, UR7, PT, P0 ;  /* 0x0000000705007c0c */ /* 0x000fda000bf06100 */
[----:B------:R-:W-:Y:S05]  /*0090*/  @P0 EXIT ;  /* 0x000000000000094d */ /* 0x000fea0003800000 */
[----:B------:R-:W0:Y:S02]  /*00a0*/  LDC.64 R2, c[0x0][0x3a8] ;  /* 0x0000ea00ff027b82 */ /* 0x000e240000000a00 */
[----:B0-----:R-:W-:-:S04]  /*00b0*/  ISETP.NE.U32.AND P0, PT, R2, RZ, PT ;  /* 0x000000ff0200720c */ /* 0x001fc80003f05070 */
[----:B------:R-:W-:-:S13]  /*00c0*/  ISETP.NE.AND.EX P0, PT, R3, RZ, PT, P0 ;  /* 0x000000ff0300720c */ /* 0x000fda0003f05300 */
[----:B------:R-:W-:Y:S05]  /*00d0*/  @!P0 EXIT ;  /* 0x000000000000894d */ /* 0x000fea0003800000 */
[----:B------:R-:W0:Y:S01]  /*00e0*/  LDCU.128 UR4, c[0x0][0x390] ;  /* 0x00007200ff0477ac */ /* 0x000e220008000c00 */
[----:B------:R-:W-:Y:S01]  /*00f0*/  ISETP.GE.U32.AND P1, PT, R2, 0x8, PT ;  /* 0x000000080200780c */ /* 0x000fe20003f26070 */
[C---:B------:R-:W-:Y:S01]  /*0100*/  IMAD.SHL.U32 R10, R0.reuse, 0x4, RZ ;  /* 0x00000004000a7824 */ /* 0x040fe200078e00ff */
[----:B------:R-:W-:Y:S01]  /*0110*/  SHF.L.U64.HI R6, R0, 0x2, R5 ;  /* 0x0000000200067819 */ /* 0x000fe20000010205 */
[----:B------:R-:W1:Y:S01]  /*0120*/  LDCU.64 UR10, c[0x0][0x3a0] ;  /* 0x00007400ff0a77ac */ /* 0x000e620008000a00 */
[----:B------:R-:W-:Y:S02]  /*0130*/  ISETP.GE.U32.AND.EX P1, PT, R3, RZ, PT, P1 ;  /* 0x000000ff0300720c */ /* 0x000fe40003f26110 */
[----:B------:R-:W-:Y:S01]  /*0140*/  LOP3.LUT R12, R2, 0x7, RZ, 0xc0, !PT ;  /* 0x00000007020c7812 */ /* 0x000fe200078ec0ff */
[----:B------:R-:W2:Y:S03]  /*0150*/  LDCU.64 UR8, c[0x0][0x358] ;  /* 0x00006b00ff0877ac */ /* 0x000ea60008000a00 */
[----:B------:R-:W-:-:S02]  /*0160*/  ISETP.NE.U32.AND P0, PT, R12, RZ, PT ;  /* 0x000000ff0c00720c */ /* 0x000fc40003f05070 */
[C---:B0-----:R-:W-:Y:S02]  /*0170*/  IADD3 R8, P4, PT, R10.reuse, UR6, RZ ;  /* 0x000000060a087c10 */ /* 0x041fe4000ff9e0ff */
[----:B------:R-:W-:Y:S02]  /*0180*/  IADD3 R10, P2, PT, R10, UR4, RZ ;  /* 0x000000040a0a7c10 */ /* 0x000fe4000ff5e0ff */
[C---:B------:R-:W-:Y:S02]  /*0190*/  IADD3.X R9, PT, PT, R6.reuse, UR7, RZ, P4, !PT ;  /* 0x0000000706097c10 */ /* 0x040fe4000a7fe4ff */
[----:B------:R-:W-:Y:S02]  /*01a0*/  IADD3.X R11, PT, PT, R6, UR5, RZ, P2, !PT ;  /* 0x00000005060b7c10 */ /* 0x000fe400097fe4ff */
[----:B-1----:R-:W-:Y:S01]  /*01b0*/  LEA R4, P3, R0, UR10, 0x3 ;  /* 0x0000000a00047c11 */ /* 0x002fe2000f8618ff */
[----:B--2---:R0:W5:Y:S01]  /*01c0*/  LDG.E R8, desc[UR8][R8.64] ;  /* 0x0000000808087981 */ /* 0x004162000c1e1900 */
[----:B------:R-:W-:-:S02]  /*01d0*/  ISETP.NE.AND.EX P0, PT, RZ, RZ, PT, P0 ;  /* 0x000000ffff00720c */ /* 0x000fc40003f05300 */
[----:B------:R-:W-:Y:S01]  /*01e0*/  LEA.HI.X R5, R0, UR11, R5, 0x3, P3 ;  /* 0x0000000b00057c11 */ /* 0x000fe200098f1c05 */
[----:B------:R0:W5:Y:S01]  /*01f0*/  LDG.E R10, desc[UR8][R10.64] ;  /* 0x000000080a0a7981 */ /* 0x000162000c1e1900 */
[----:B------:R-:W-:Y:S02]  /*0200*/  IMAD.MOV.U32 R3, RZ, RZ, RZ ;  /* 0x000000ffff037224 */ /* 0x000fe400078e00ff */
[----:B------:R-:W-:Y:S01]  /*0210*/  IMAD.MOV.U32 R0, RZ, RZ, RZ ;  /* 0x000000ffff007224 */ /* 0x000fe200078e00ff */
[----:B------:R-:W-:Y:S06]  /*0220*/  @!P1 BRA `(.L_x_0) ;  /* 0x0000000400209947 */ /* 0x000fec0003800000 */
[----:B------:R-:W1:Y:S01]  /*0230*/  LDC R0, c[0x0][0x3ac] ;  /* 0x0000eb00ff007b82 */ /* 0x000e620000000800 */
[----:B------:R-:W-:Y:S01]  /*0240*/  LOP3.LUT R3, R2, 0xfffffff8, RZ, 0xc0, !PT ;  /* 0xfffffff802037812 */ /* 0x000fe200078ec0ff */
[----:B------:R-:W2:Y:S04]  /*0250*/  LDCU UR7, c[0x0][0x380] ;  /* 0x00007000ff0777ac */ /* 0x000ea80008000800 */
[----:B------:R-:W-:Y:S01]  /*0260*/  IMAD.MOV.U32 R7, RZ, RZ, R3 ;  /* 0x000000ffff077224 */ /* 0x000fe200078e0003 */
[----:B------:R-:W-:Y:S01]  /*0270*/  UMOV UR4, URZ ;  /* 0x000000ff00047c82 */ /* 0x000fe20008000000 */
[----:B------:R-:W-:Y:S01]  /*0280*/  UMOV UR5, URZ ;  /* 0x000000ff00057c82 */ /* 0x000fe20008000000 */
[----:B-12---:R-:W-:-:S07]  /*0290*/  IMAD.MOV.U32 R6, RZ, RZ, R0 ;  /* 0x000000ffff067224 */ /* 0x006fce00078e0000 */
.L_x_1:
[----:B------:R-:W2:Y:S01]  /*02a0*/  LDG.E.64 R14, desc[UR8][R4.64] ;  /* 0x00000008040e7981 */ /* 0x000ea2000c1e1b00 */
[----:B0-----:R-:W-:Y:S02]  /*02b0*/  IMAD.MOV.U32 R11, RZ, RZ, RZ ;  /* 0x000000ffff0b7224 */ /* 0x001fe400078e00ff */
[----:B-----5:R-:W-:Y:S01]  /*02c0*/  IMAD.WIDE.U32 R10, R8, UR7, R10 ;  /* 0x00000007080a7c25 */ /* 0x020fe2000f8e000a */
[----:B--2---:R-:W-:-:S04]  /*02d0*/  IADD3 R14, P1, PT, R14, UR4, RZ ;  /* 0x000000040e0e7c10 */ /* 0x004fc8000ff3e0ff */
[----:B------:R-:W-:-:S05]  /*02e0*/  IADD3.X R15, PT, PT, R15, UR5, RZ, P1, !PT ;  /* 0x000000050f0f7c10 */ /* 0x000fca0008ffe4ff */
[----:B------:R0:W-:Y:S04]  /*02f0*/  STG.E desc[UR8][R14.64], R10 ;  /* 0x0000000a0e007986 */ /* 0x0001e8000c101908 */
[----:B------:R-:W2:Y:S01]  /*0300*/  LDG.E.64 R8, desc[UR8][R4.64] ;  /* 0x0000000804087981 */ /* 0x000ea2000c1e1b00 */
[----:B------:R-:W-:Y:S01]  /*0310*/  UMOV UR6, URZ ;  /* 0x000000ff00067c82 */ /* 0x000fe20008000000 */
[----:B------:R-:W-:Y:S02]  /*0320*/  IMAD.MOV.U32 R17, RZ, RZ, RZ ;  /* 0x000000ffff117224 */ /* 0x000fe400078e00ff */
[----:B------:R-:W-:-:S04]  /*0330*/  VIADD R16, R11, UR6 ;  /* 0x000000060b107c36 */ /* 0x000fc80008000000 */
[----:B------:R-:W-:Y:S01]  /*0340*/  IMAD.WIDE.U32 R16, R10, UR7, R16 ;  /* 0x000000070a107c25 */ /* 0x000fe2000f8e0010 */
[----:B--2---:R-:W-:-:S04]  /*0350*/  IADD3 R18, P1, PT, R8, UR4, RZ ;  /* 0x0000000408127c10 */ /* 0x004fc8000ff3e0ff */
[----:B------:R-:W-:-:S05]  /*0360*/  IADD3.X R19, PT, PT, R9, UR5, RZ, P1, !PT ;  /* 0x0000000509137c10 */ /* 0x000fca0008ffe4ff */
[----:B------:R1:W-:Y:S04]  /*0370*/  STG.E desc[UR8][R18.64+0x4], R16 ;  /* 0x0000041012007986 */ /* 0x0003e8000c101908 */
[----:B------:R-:W2:Y:S01]  /*0380*/  LDG.E.64 R8, desc[UR8][R4.64] ;  /* 0x0000000804087981 */ /* 0x000ea2000c1e1b00 */
[----:B0-----:R-:W-:Y:S02]  /*0390*/  VIADD R10, R17, UR6 ;  /* 0x00000006110a7c36 */ /* 0x001fe40008000000 */
[----:B------:R-:W-:Y:S02]  /*03a0*/  IMAD.MOV.U32 R11, RZ, RZ, RZ ;  /* 0x000000ffff0b7224 */ /* 0x000fe400078e00ff */
[----:B------:R-:W-:Y:S01]  /*03b0*/  IMAD.WIDE.U32 R10, R16, UR7, R10 ;  /* 0x00000007100a7c25 */ /* 0x000fe2000f8e000a */
[----:B--2---:R-:W-:-:S04]  /*03c0*/  IADD3 R14, P1, PT, R8, UR4, RZ ;  /* 0x00000004080e7c10 */ /* 0x004fc8000ff3e0ff */
[----:B------:R-:W-:-:S05]  /*03d0*/  IADD3.X R15, PT, PT, R9, UR5, RZ, P1, !PT ;  /* 0x00000005090f7c10 */ /* 0x000fca0008ffe4ff */
[----:B------:R0:W-:Y:S04]  /*03e0*/  STG.E desc[UR8][R14.64+0x8], R10 ;  /* 0x0000080a0e007986 */ /* 0x0001e8000c101908 */
[----:B------:R-:W2:Y:S01]  /*03f0*/  LDG.E.64 R8, desc[UR8][R4.64] ;  /* 0x0000000804087981 */ /* 0x000ea2000c1e1b00 */
[----:B-1----:R-:W-:Y:S02]  /*0400*/  VIADD R16, R11, UR6 ;  /* 0x000000060b107c36 */ /* 0x002fe40008000000 */
[----:B------:R-:W-:Y:S02]  /*0410*/  IMAD.MOV.U32 R17, RZ, RZ, RZ ;  /* 0x000000ffff117224 */ /* 0x000fe400078e00ff */
        /* <DEDUP_REMOVED lines=28> */
[----:B------:R-:W-:-:S04]  /*05e0*/  IMAD.WIDE.U32 R16, R10, UR7, R16 ;  /* 0x000000070a107c25 */ /* 0x000fc8000f8e0010 */
[----:B0-----:R-:W-:Y:S01]  /*05f0*/  VIADD R10, R17, UR6 ;  /* 0x00000006110a7c36 */ /* 0x001fe20008000000 */
[----:B--2---:R-:W-:Y:S01]  /*0600*/  IADD3 R18, P1, PT, R8, UR4, RZ ;  /* 0x0000000408127c10 */ /* 0x004fe2000ff3e0ff */
[----:B------:R-:W-:Y:S01]  /*0610*/  UIADD3 UR4, UP0, UPT, UR4, 0x20, URZ ;  /* 0x0000002004047890 */ /* 0x000fe2000ff1e0ff */
[----:B------:R-:W-:Y:S02]  /*0620*/  IMAD.MOV.U32 R8, RZ, RZ, R16 ;  /* 0x000000ffff087224 */ /* 0x000fe400078e0010 */
[----:B------:R-:W-:Y:S01]  /*0630*/  IADD3.X R19, PT, PT, R9, UR5, RZ, P1, !PT ;  /* 0x0000000509137c10 */ /* 0x000fe20008ffe4ff */
[----:B------:R-:W-:Y:S01]  /*0640*/  UIADD3.X UR5, UPT, UPT, URZ, UR5, URZ, UP0, !UPT ;  /* 0x00000005ff057290 */ /* 0x000fe200087fe4ff */
[----:B------:R-:W-:-:S03]  /*0650*/  IADD3 R7, P1, PT, R7, -0x8, RZ ;  /* 0xfffffff807077810 */ /* 0x000fc60007f3e0ff */
[----:B------:R1:W-:Y:S01]  /*0660*/  STG.E desc[UR8][R18.64+0x1c], R16 ;  /* 0x00001c1012007986 */ /* 0x0003e2000c101908 */
[----:B------:R-:W-:Y:S02]  /*0670*/  IADD3.X R6, PT, PT, R6, -0x1, RZ, P1, !PT ;  /* 0xffffffff06067810 */ /* 0x000fe40000ffe4ff */
[----:B------:R-:W-:-:S04]  /*0680*/  ISETP.NE.U32.AND P1, PT, R7, RZ, PT ;  /* 0x000000ff0700720c */ /* 0x000fc80003f25070 */
[----:B------:R-:W-:-:S13]  /*0690*/  ISETP.NE.AND.EX P1, PT, R6, RZ, PT, P1 ;  /* 0x000000ff0600720c */ /* 0x000fda0003f25310 */
[----:B-1----:R-:W-:Y:S05]  /*06a0*/  @P1 BRA `(.L_x_1) ;  /* 0xfffffff800fc1947 */ /* 0x002fea000383ffff */
.L_x_0:
[----:B------:R-:W-:Y:S05]  /*06b0*/  @!P0 EXIT ;  /* 0x000000000000894d */ /* 0x000fea0003800000 */
[----:B------:R-:W-:Y:S02]  /*06c0*/  ISETP.GE.U32.AND P1, PT, R12, 0x4, PT ;  /* 0x000000040c00780c */ /* 0x000fe40003f26070 */
[----:B------:R-:W-:Y:S02]  /*06d0*/  LOP3.LUT R16, R2, 0x3, RZ, 0xc0, !PT ;  /* 0x0000000302107812 */ /* 0x000fe400078ec0ff */
[----:B------:R-:W-:Y:S02]  /*06e0*/  ISETP.GE.U32.AND.EX P1, PT, RZ, RZ, PT, P1 ;  /* 0x000000ffff00720c */ /* 0x000fe40003f26110 */
[----:B------:R-:W-:-:S04]  /*06f0*/  ISETP.NE.U32.AND P0, PT, R16, RZ, PT ;  /* 0x000000ff1000720c */ /* 0x000fc80003f05070 */
[----:B------:R-:W-:-:S07]  /*0700*/  ISETP.NE.AND.EX P0, PT, RZ, RZ, PT, P0 ;  /* 0x000000ffff00720c */ /* 0x000fce0003f05300 */
[----:B------:R-:W-:Y:S06]  /*0710*/  @!P1 BRA `(.L_x_2) ;  /* 0x00000000008c9947 */ /* 0x000fec0003800000 */
[----:B------:R-:W2:Y:S01]  /*0720*/  LDG.E.64 R12, desc[UR8][R4.64] ;  /* 0x00000008040c7981 */ /* 0x000ea2000c1e1b00 */
[----:B------:R-:W1:Y:S01]  /*0730*/  LDCU UR5, c[0x0][0x380] ;  /* 0x00007000ff0577ac */ /* 0x000e620008000800 */
[C---:B------:R-:W-:Y:S02]  /*0740*/  IMAD.SHL.U32 R6, R3.reuse, 0x4, RZ ;  /* 0x0000000403067824 */ /* 0x040fe400078e00ff */
[----:B0-----:R-:W-:Y:S01]  /*0750*/  HFMA2 R11, -RZ, RZ, 0, 0 ;  /* 0x00000000ff0b7431 */ /* 0x001fe200000001ff */
[----:B------:R-:W-:Y:S02]  /*0760*/  SHF.L.U64.HI R7, R3, 0x2, R0 ;  /* 0x0000000203077819 */ /* 0x000fe40000010200 */
[----:B-1---5:R-:W-:Y:S01]  /*0770*/  IMAD.WIDE.U32 R10, R8, UR5, R10 ;  /* 0x00000005080a7c25 */ /* 0x022fe2000f8e000a */
[----:B--2---:R-:W-:-:S05]  /*0780*/  IADD3 R12, P1, PT, R12, R6, RZ ;  /* 0x000000060c0c7210 */ /* 0x004fca0007f3e0ff */
[----:B------:R-:W-:-:S05]  /*0790*/  IMAD.X R13, R13, 0x1, R7, P1 ;  /* 0x000000010d0d7824 */ /* 0x000fca00008e0607 */
[----:B------:R0:W-:Y:S04]  /*07a0*/  STG.E desc[UR8][R12.64], R10 ;  /* 0x0000000a0c007986 */ /* 0x0001e8000c101908 */
[----:B------:R-:W2:Y:S01]  /*07b0*/  LDG.E.64 R8, desc[UR8][R4.64] ;  /* 0x0000000804087981 */ /* 0x000ea2000c1e1b00 */
[----:B------:R-:W-:Y:S01]  /*07c0*/  UMOV UR4, URZ ;  /* 0x000000ff00047c82 */ /* 0x000fe20008000000 */
[----:B------:R-:W-:Y:S02]  /*07d0*/  IMAD.MOV.U32 R15, RZ, RZ, RZ ;  /* 0x000000ffff0f7224 */ /* 0x000fe400078e00ff */
[----:B------:R-:W-:-:S04]  /*07e0*/  VIADD R14, R11, UR4 ;  /* 0x000000040b0e7c36 */ /* 0x000fc80008000000 */
[----:B------:R-:W-:Y:S01]  /*07f0*/  IMAD.WIDE.U32 R14, R10, UR5, R14 ;  /* 0x000000050a0e7c25 */ /* 0x000fe2000f8e000e */
[----:B--2---:R-:W-:-:S05]  /*0800*/  IADD3 R18, P1, PT, R8, R6, RZ ;  /* 0x0000000608127210 */ /* 0x004fca0007f3e0ff */
[----:B------:R-:W-:-:S05]  /*0810*/  IMAD.X R19, R9, 0x1, R7, P1 ;  /* 0x0000000109137824 */ /* 0x000fca00008e0607 */
[----:B------:R1:W-:Y:S04]  /*0820*/  STG.E desc[UR8][R18.64+0x4], R14 ;  /* 0x0000040e12007986 */ /* 0x0003e8000c101908 */
[----:B------:R-:W2:Y:S01]  /*0830*/  LDG.E.64 R8, desc[UR8][R4.64] ;  /* 0x0000000804087981 */ /* 0x000ea2000c1e1b00 */
[----:B0-----:R-:W-:Y:S02]  /*0840*/  VIADD R10, R15, UR4 ;  /* 0x000000040f0a7c36 */ /* 0x001fe40008000000 */
[----:B------:R-:W-:Y:S02]  /*0850*/  IMAD.MOV.U32 R11, RZ, RZ, RZ ;  /* 0x000000ffff0b7224 */ /* 0x000fe400078e00ff */
[----:B------:R-:W-:Y:S01]  /*0860*/  IMAD.WIDE.U32 R10, R14, UR5, R10 ;  /* 0x000000050e0a7c25 */ /* 0x000fe2000f8e000a */
[----:B--2---:R-:W-:-:S05]  /*0870*/  IADD3 R12, P1, PT, R8, R6, RZ ;  /* 0x00000006080c7210 */ /* 0x004fca0007f3e0ff */
[----:B------:R-:W-:-:S05]  /*0880*/  IMAD.X R13, R9, 0x1, R7, P1 ;  /* 0x00000001090d7824 */ /* 0x000fca00008e0607 */
[----:B------:R0:W-:Y:S04]  /*0890*/  STG.E desc[UR8][R12.64+0x8], R10 ;  /* 0x0000080a0c007986 */ /* 0x0001e8000c101908 */
[----:B------:R-:W2:Y:S01]  /*08a0*/  LDG.E.64 R8, desc[UR8][R4.64] ;  /* 0x0000000804087981 */ /* 0x000ea2000c1e1b00 */
[----:B-1----:R-:W-:Y:S02]  /*08b0*/  VIADD R14, R11, UR4 ;  /* 0x000000040b0e7c36 */ /* 0x002fe40008000000 */
[----:B------:R-:W-:Y:S01]  /*08c0*/  IMAD.MOV.U32 R15, RZ, RZ, RZ ;  /* 0x000000ffff0f7224 */ /* 0x000fe200078e00ff */
[----:B--2---:R-:W-:-:S05]  /*08d0*/  IADD3 R18, P1, PT, R8, R6, RZ ;  /* 0x0000000608127210 */ /* 0x004fca0007f3e0ff */
[----:B------:R-:W-:Y:S01]  /*08e0*/  IMAD.X R19, R9, 0x1, R7, P1 ;  /* 0x0000000109137824 */ /* 0x000fe200008e0607 */
[----:B------:R-:W-:Y:S01]  /*08f0*/  IADD3 R3, P1, PT, R3, 0x4, RZ ;  /* 0x0000000403037810 */ /* 0x000fe20007f3e0ff */
[----:B------:R-:W-:-:S04]  /*0900*/  IMAD.WIDE.U32 R6, R10, UR5, R14 ;  /* 0x000000050a067c25 */ /* 0x000fc8000f8e000e */
[----:B0-----:R-:W-:Y:S01]  /*0910*/  VIADD R10, R7, UR4 ;  /* 0x00000004070a7c36 */ /* 0x001fe20008000000 */
[----:B------:R1:W-:Y:S01]  /*0920*/  STG.E desc[UR8][R18.64+0xc], R6 ;  /* 0x00000c0612007986 */ /* 0x0003e2000c101908 */
[----:B------:R-:W-:Y:S01]  /*0930*/  MOV R8, R6 ;  /* 0x0000000600087202 */ /* 0x000fe20000000f00 */
[----:B------:R-:W-:-:S07]  /*0940*/  IMAD.X R0, RZ, RZ, R0, P1 ;  /* 0x000000ffff007224 */ /* 0x000fce00008e0600 */
.L_x_2:
[----:B------:R-:W-:Y:S05]  /*0950*/  @!P0 EXIT ;  /* 0x000000000000894d */ /* 0x000fea0003800000 */
[----:B------:R-:W-:Y:S02]  /*0960*/  ISETP.NE.U32.AND P0, PT, R16, 0x1, PT ;  /* 0x000000011000780c */ /* 0x000fe40003f05070 */
[----:B------:R-:W-:Y:S02]  /*0970*/  LOP3.LUT R2, R2, 0x1, RZ, 0xc0, !PT ;  /* 0x0000000102027812 */ /* 0x000fe400078ec0ff */
[----:B------:R-:W-:Y:S02]  /*0980*/  ISETP.NE.AND.EX P0, PT, RZ, RZ, PT, P0 ;  /* 0x000000ffff00720c */ /* 0x000fe40003f05300 */
[----:B------:R-:W-:-:S04]  /*0990*/  ISETP.NE.U32.AND P1, PT, R2, 0x1, PT ;  /* 0x000000010200780c */ /* 0x000fc80003f25070 */
[----:B------:R-:W-:-:S07]  /*09a0*/  ISETP.NE.U32.AND.EX P1, PT, RZ, RZ, PT, P1 ;  /* 0x000000ffff00720c */ /* 0x000fce0003f25110 */
[----:B------:R-:W-:Y:S06]  /*09b0*/  @!P0 BRA `(.L_x_3) ;  /* 0x0000000000548947 */ /* 0x000fec0003800000 */
[----:B-1----:R-:W2:Y:S01]  /*09c0*/  LDG.E.64 R6, desc[UR8][R4.64] ;  /* 0x0000000804067981 */ /* 0x002ea2000c1e1b00 */
[----:B------:R-:W1:Y:S01]  /*09d0*/  LDCU UR5, c[0x0][0x380] ;  /* 0x00007000ff0577ac */ /* 0x000e620008000800 */
[C---:B0-----:R-:W-:Y:S01]  /*09e0*/  IMAD.SHL.U32 R9, R3.reuse, 0x4, RZ ;  /* 0x0000000403097824 */ /* 0x041fe200078e00ff */
[----:B------:R-:W-:Y:S01]  /*09f0*/  SHF.L.U64.HI R15, R3, 0x2, R0 ;  /* 0x00000002030f7819 */ /* 0x000fe20000010200 */
[----:B------:R-:W-:Y:S02]  /*0a00*/  IMAD.MOV.U32 R11, RZ, RZ, RZ ;  /* 0x000000ffff0b7224 */ /* 0x000fe400078e00ff */
[----:B-1---5:R-:W-:Y:S01]  /*0a10*/  IMAD.WIDE.U32 R10, R8, UR5, R10 ;  /* 0x00000005080a7c25 */ /* 0x022fe2000f8e000a */
[----:B--2---:R-:W-:-:S05]  /*0a20*/  IADD3 R12, P0, PT, R6, R9, RZ ;  /* 0x00000009060c7210 */ /* 0x004fca0007f1e0ff */
[----:B------:R-:W-:-:S05]  /*0a30*/  IMAD.X R13, R7, 0x1, R15, P0 ;  /* 0x00000001070d7824 */ /* 0x000fca00000e060f */
[----:B------:R0:W-:Y:S04]  /*0a40*/  STG.E desc[UR8][R12.64], R10 ;  /* 0x0000000a0c007986 */ /* 0x0001e8000c101908 */
[----:B------:R-:W2:Y:S01]  /*0a50*/  LDG.E.64 R6, desc[UR8][R4.64] ;  /* 0x0000000804067981 */ /* 0x000ea2000c1e1b00 */
[----:B------:R-:W-:Y:S02]  /*0a60*/  UMOV UR4, URZ ;  /* 0x000000ff00047c82 */ /* 0x000fe40008000000 */
[----:B------:R-:W-:Y:S01]  /*0a70*/  VIADD R8, R11, UR4 ;  /* 0x000000040b087c36 */ /* 0x000fe20008000000 */
[----:B--2---:R-:W-:Y:S01]  /*0a80*/  IADD3 R6, P0, PT, R6, R9, RZ ;  /* 0x0000000906067210 */ /* 0x004fe20007f1e0ff */
[----:B------:R-:W-:-:S04]  /*0a90*/  IMAD.MOV.U32 R9, RZ, RZ, RZ ;  /* 0x000000ffff097224 */ /* 0x000fc800078e00ff */
[----:B------:R-:W-:Y:S01]  /*0aa0*/  IMAD.X R7, R7, 0x1, R15, P0 ;  /* 0x0000000107077824 */ /* 0x000fe200000e060f */
[----:B------:R-:W-:Y:S01]  /*0ab0*/  IADD3 R3, P0, PT, R3, 0x2, RZ ;  /* 0x0000000203037810 */ /* 0x000fe20007f1e0ff */
[----:B------:R-:W-:-:S04]  /*0ac0*/  IMAD.WIDE.U32 R14, R10, UR5, R8 ;  /* 0x000000050a0e7c25 */ /* 0x000fc8000f8e0008 */
[----:B0-----:R-:W-:Y:S01]  /*0ad0*/  VIADD R10, R15, UR4 ;  /* 0x000000040f0a7c36 */ /* 0x001fe20008000000 */
[----:B------:R2:W-:Y:S01]  /*0ae0*/  STG.E desc[UR8][R6.64+0x4], R14 ;  /* 0x0000040e06007986 */ /* 0x0005e2000c101908 */
[----:B------:R-:W-:Y:S02]  /*0af0*/  IMAD.MOV.U32 R8, RZ, RZ, R14 ;  /* 0x000000ffff087224 */ /* 0x000fe400078e000e */
[----:B------:R-:W-:-:S07]  /*0b00*/  IMAD.X R0, RZ, RZ, R0, P0 ;  /* 0x000000ffff007224 */ /* 0x000fce00000e0600 */
.L_x_3:
[----:B------:R-:W-:Y:S05]  /*0b10*/  @P1 EXIT ;  /* 0x000000000000194d */ /* 0x000fea0003800000 */
[----:B------:R-:W3:Y:S01]  /*0b20*/  LDG.E.64 R4, desc[UR8][R4.64] ;  /* 0x0000000804047981 */ /* 0x000ee2000c1e1b00 */
[----:B------:R-:W2:Y:S02]  /*0b30*/  LDCU UR4, c[0x0][0x380] ;  /* 0x00007000ff0477ac */ /* 0x000ea40008000800 */
[----:B--2--5:R-:W-:Y:S01]  /*0b40*/  IMAD R7, R8, UR4, R10 ;  /* 0x0000000408077c24 */ /* 0x024fe2000f8e020a */
[----:B---3--:R-:W-:-:S04]  /*0b50*/  LEA R2, P0, R3, R4, 0x2 ;  /* 0x0000000403027211 */ /* 0x008fc800078010ff */
[----:B------:R-:W-:-:S05]  /*0b60*/  LEA.HI.X R3, R3, R5, R0, 0x2, P0 ;  /* 0x0000000503037211 */ /* 0x000fca00000f1400 */
[----:B------:R-:W-:Y:S01]  /*0b70*/  STG.E desc[UR8][R2.64], R7 ;  /* 0x0000000702007986 */ /* 0x000fe2000c101908 */
[----:B------:R-:W-:Y:S05]  /*0b80*/  EXIT ;  /* 0x000000000000794d */ /* 0x000fea0003800000 */
.L_x_4:
[----:B------:R-:W-:-:S00]  /*0b90*/  BRA `(.L_x_4) ;  /* 0xfffffffc00fc7947 */ /* 0x000fc0000383ffff */
[----:B------:R-:W-:-:S00]  /*0ba0*/  NOP ;  /* 0x0000000000007918 */ /* 0x000fc00000000000 */
        /* <DEDUP_REMOVED lines=13> */
.L_x_5:


//--------------------- .nv.shared.reserved.0     --------------------------
	.section	.nv.shared.reserved.0,"aw",@nobits
	.weak		__nv_reservedSMEM_offset_0_alias
	.size		__nv_reservedSMEM_offset_0_alias, 0, 64
	.other		__nv_reservedSMEM_offset_0_alias,@"STO_CUDA_RESERVED_SHARED STV_DEFAULT"
__nv_reservedSMEM_offset_0_alias:
	.zero		0
	.zero		64


//--------------------- .nv.constant0.mwc_store_output_kernel --------------------------
	.section	.nv.constant0.mwc_store_output_kernel,"a",@progbits
	.sectionflags	@""
	.align	4
.nv.constant0.mwc_store_output_kernel:
	.zero		944


//--------------------- SYMBOLS --------------------------

	.type		.nv.reservedSmem.offset0,@object
	.size		.nv.reservedSmem.offset0,0x4
